//
// Generated by NVIDIA NVVM Compiler
//
// Compiler Build ID: CL-36424714
// Cuda compilation tools, release 13.0, V13.0.88
// Based on NVVM 20.0.0
//

.version 9.0
.target sm_100
.address_size 64

	// .globl	_Z12convulcion1DPiS_
.const .align 4 .b8 mascara[28];

.visible .entry _Z12convulcion1DPiS_(
	.param .u64 .ptr .align 1 _Z12convulcion1DPiS__param_0,
	.param .u64 .ptr .align 1 _Z12convulcion1DPiS__param_1
)
{
	.reg .pred 	%p<11>;
	.reg .b32 	%r<162>;
	.reg .b64 	%rd<41>;

	ld.param.u64 	%rd15, [_Z12convulcion1DPiS__param_0];
	ld.param.u64 	%rd14, [_Z12convulcion1DPiS__param_1];
	cvta.to.global.u64 	%rd1, %rd15;
	mov.u32 	%r1, %tid.x;
	setp.lt.u32 	%p1, %r1, 3;
	min.u32 	%r45, %r1, 17;
	max.u32 	%r46, %r1, 2;
	add.s32 	%r152, %r46, -2;
	selp.b32 	%r3, %r1, %r45, %p1;
	add.s32 	%r47, %r3, 2;
	setp.gt.u32 	%p2, %r152, %r47;
	mov.b32 	%r161, 0;
	@%p2 bra 	$L__BB0_14;
	max.u32 	%r50, %r1, 3;
	sub.s32 	%r154, %r50, %r1;
	min.u32 	%r51, %r1, 2;
	add.s32 	%r52, %r3, %r51;
	sub.s32 	%r53, %r52, %r1;
	add.s32 	%r5, %r53, 3;
	add.s32 	%r54, %r53, 2;
	and.b32  	%r6, %r5, 15;
	setp.lt.u32 	%p3, %r54, 15;
	mov.b32 	%r161, 0;
	@%p3 bra 	$L__BB0_5;
	and.b32  	%r56, %r5, -16;
	neg.s32 	%r144, %r56;
	mul.wide.u32 	%rd16, %r154, 4;
	mov.u64 	%rd17, mascara;
	add.s64 	%rd18, %rd16, %rd17;
	add.s64 	%rd38, %rd18, 32;
	min.u32 	%r57, %r1, 3;
	neg.s32 	%r143, %r57;
	mul.wide.u32 	%rd19, %r152, 4;
	add.s64 	%rd20, %rd19, %rd1;
	add.s64 	%rd37, %rd20, 32;
	mov.b32 	%r161, 0;
$L__BB0_3:
	.pragma "nounroll";
	ld.global.u32 	%r58, [%rd37+-32];
	ld.const.u32 	%r59, [%rd38+-32];
	mad.lo.s32 	%r60, %r59, %r58, %r161;
	ld.global.u32 	%r61, [%rd37+-28];
	ld.const.u32 	%r62, [%rd38+-28];
	mad.lo.s32 	%r63, %r62, %r61, %r60;
	ld.global.u32 	%r64, [%rd37+-24];
	ld.const.u32 	%r65, [%rd38+-24];
	mad.lo.s32 	%r66, %r65, %r64, %r63;
	ld.global.u32 	%r67, [%rd37+-20];
	ld.const.u32 	%r68, [%rd38+-20];
	mad.lo.s32 	%r69, %r68, %r67, %r66;
	ld.global.u32 	%r70, [%rd37+-16];
	ld.const.u32 	%r71, [%rd38+-16];
	mad.lo.s32 	%r72, %r71, %r70, %r69;
	ld.global.u32 	%r73, [%rd37+-12];
	ld.const.u32 	%r74, [%rd38+-12];
	mad.lo.s32 	%r75, %r74, %r73, %r72;
	ld.global.u32 	%r76, [%rd37+-8];
	ld.const.u32 	%r77, [%rd38+-8];
	mad.lo.s32 	%r78, %r77, %r76, %r75;
	ld.global.u32 	%r79, [%rd37+-4];
	ld.const.u32 	%r80, [%rd38+-4];
	mad.lo.s32 	%r81, %r80, %r79, %r78;
	ld.global.u32 	%r82, [%rd37];
	ld.const.u32 	%r83, [%rd38];
	mad.lo.s32 	%r84, %r83, %r82, %r81;
	ld.global.u32 	%r85, [%rd37+4];
	ld.const.u32 	%r86, [%rd38+4];
	mad.lo.s32 	%r87, %r86, %r85, %r84;
	ld.global.u32 	%r88, [%rd37+8];
	ld.const.u32 	%r89, [%rd38+8];
	mad.lo.s32 	%r90, %r89, %r88, %r87;
	ld.global.u32 	%r91, [%rd37+12];
	ld.const.u32 	%r92, [%rd38+12];
	mad.lo.s32 	%r93, %r92, %r91, %r90;
	ld.global.u32 	%r94, [%rd37+16];
	ld.const.u32 	%r95, [%rd38+16];
	mad.lo.s32 	%r96, %r95, %r94, %r93;
	ld.global.u32 	%r97, [%rd37+20];
	ld.const.u32 	%r98, [%rd38+20];
	mad.lo.s32 	%r99, %r98, %r97, %r96;
	ld.global.u32 	%r100, [%rd37+24];
	ld.const.u32 	%r101, [%rd38+24];
	mad.lo.s32 	%r102, %r101, %r100, %r99;
	ld.global.u32 	%r103, [%rd37+28];
	ld.const.u32 	%r104, [%rd38+28];
	mad.lo.s32 	%r161, %r104, %r103, %r102;
	add.s32 	%r152, %r152, 16;
	add.s32 	%r144, %r144, 16;
	add.s64 	%rd38, %rd38, 64;
	add.s32 	%r143, %r143, 16;
	add.s64 	%rd37, %rd37, 64;
	setp.ne.s32 	%p4, %r144, 0;
	@%p4 bra 	$L__BB0_3;
	add.s32 	%r154, %r143, 3;
$L__BB0_5:
	setp.eq.s32 	%p5, %r6, 0;
	@%p5 bra 	$L__BB0_14;
	and.b32  	%r22, %r5, 7;
	setp.lt.u32 	%p6, %r6, 8;
	@%p6 bra 	$L__BB0_8;
	mul.wide.u32 	%rd21, %r152, 4;
	add.s64 	%rd22, %rd1, %rd21;
	ld.global.u32 	%r106, [%rd22];
	mul.wide.u32 	%rd23, %r154, 4;
	mov.u64 	%rd24, mascara;
	add.s64 	%rd25, %rd24, %rd23;
	ld.const.u32 	%r107, [%rd25];
	mad.lo.s32 	%r108, %r107, %r106, %r161;
	ld.global.u32 	%r109, [%rd22+4];
	ld.const.u32 	%r110, [%rd25+4];
	mad.lo.s32 	%r111, %r110, %r109, %r108;
	ld.global.u32 	%r112, [%rd22+8];
	ld.const.u32 	%r113, [%rd25+8];
	mad.lo.s32 	%r114, %r113, %r112, %r111;
	ld.global.u32 	%r115, [%rd22+12];
	ld.const.u32 	%r116, [%rd25+12];
	mad.lo.s32 	%r117, %r116, %r115, %r114;
	ld.global.u32 	%r118, [%rd22+16];
	ld.const.u32 	%r119, [%rd25+16];
	mad.lo.s32 	%r120, %r119, %r118, %r117;
	ld.global.u32 	%r121, [%rd22+20];
	ld.const.u32 	%r122, [%rd25+20];
	mad.lo.s32 	%r123, %r122, %r121, %r120;
	ld.global.u32 	%r124, [%rd22+24];
	ld.const.u32 	%r125, [%rd25+24];
	mad.lo.s32 	%r126, %r125, %r124, %r123;
	ld.global.u32 	%r127, [%rd22+28];
	ld.const.u32 	%r128, [%rd25+28];
	mad.lo.s32 	%r161, %r128, %r127, %r126;
	add.s32 	%r154, %r154, 8;
	add.s32 	%r152, %r152, 8;
$L__BB0_8:
	setp.eq.s32 	%p7, %r22, 0;
	@%p7 bra 	$L__BB0_14;
	and.b32  	%r30, %r5, 3;
	setp.lt.u32 	%p8, %r22, 4;
	@%p8 bra 	$L__BB0_11;
	mul.wide.u32 	%rd26, %r152, 4;
	add.s64 	%rd27, %rd1, %rd26;
	ld.global.u32 	%r130, [%rd27];
	mul.wide.u32 	%rd28, %r154, 4;
	mov.u64 	%rd29, mascara;
	add.s64 	%rd30, %rd29, %rd28;
	ld.const.u32 	%r131, [%rd30];
	mad.lo.s32 	%r132, %r131, %r130, %r161;
	ld.global.u32 	%r133, [%rd27+4];
	ld.const.u32 	%r134, [%rd30+4];
	mad.lo.s32 	%r135, %r134, %r133, %r132;
	ld.global.u32 	%r136, [%rd27+8];
	ld.const.u32 	%r137, [%rd30+8];
	mad.lo.s32 	%r138, %r137, %r136, %r135;
	ld.global.u32 	%r139, [%rd27+12];
	ld.const.u32 	%r140, [%rd30+12];
	mad.lo.s32 	%r161, %r140, %r139, %r138;
	add.s32 	%r154, %r154, 4;
	add.s32 	%r152, %r152, 4;
$L__BB0_11:
	setp.eq.s32 	%p9, %r30, 0;
	@%p9 bra 	$L__BB0_14;
	mul.wide.u32 	%rd31, %r152, 4;
	add.s64 	%rd40, %rd1, %rd31;
	mul.wide.u32 	%rd32, %r154, 4;
	mov.u64 	%rd33, mascara;
	add.s64 	%rd39, %rd33, %rd32;
	neg.s32 	%r159, %r30;
$L__BB0_13:
	.pragma "nounroll";
	ld.global.u32 	%r141, [%rd40];
	ld.const.u32 	%r142, [%rd39];
	mad.lo.s32 	%r161, %r142, %r141, %r161;
	add.s64 	%rd40, %rd40, 4;
	add.s64 	%rd39, %rd39, 4;
	add.s32 	%r159, %r159, 1;
	setp.ne.s32 	%p10, %r159, 0;
	@%p10 bra 	$L__BB0_13;
$L__BB0_14:
	cvta.to.global.u64 	%rd34, %rd14;
	mul.wide.u32 	%rd35, %r1, 4;
	add.s64 	%rd36, %rd34, %rd35;
	st.global.u32 	[%rd36], %r161;
	ret;

}


// ===== COMPILED SASS (sm_100) =====

	.target	sm_100

	.elftype	@"ET_EXEC"


//--------------------- .note.nv.tkinfo           --------------------------
	.section	.note.nv.tkinfo,"",@"SHT_NOTE"
	.sectionflags	@"SHF_NOTE_NV_TKINFO"
	.tkinfo
        /*0018*/ 	.word	0x00000002
        /*0030*/ 	.string	""
        /*0030*/ 	.string	"ptxas"
        /*0030*/ 	.string	"Cuda compilation tools, release 13.0, V13.0.88"
        /*0030*/ 	.string	"Build cuda_13.0.r13.0/compiler.36424714_0"
        /*0030*/ 	.string	"-arch sm_100 -m 64 "



//--------------------- .note.nv.cuinfo           --------------------------
	.section	.note.nv.cuinfo,"",@"SHT_NOTE"
	.sectionflags	@"SHF_NOTE_NV_CUINFO"
        /*0018*/ 	.short	0x0002
        /*001a*/ 	.short	0x0064
        /*001c*/ 	.short	0x0082
	.zero		2


//--------------------- .nv.info                  --------------------------
	.section	.nv.info,"",@"SHT_CUDA_INFO"
	.align	4


	//----- nvinfo : EIATTR_REGCOUNT
	.align		4
        /*0000*/ 	.byte	0x04, 0x2f
        /*0002*/ 	.short	(.L_2 - .L_1)
	.align		4
.L_1:
        /*0004*/ 	.word	index@(_Z12convulcion1DPiS_)
        /*0008*/ 	.word	0x0000001e


	//----- nvinfo : EIATTR_FRAME_SIZE
	.align		4
.L_2:
        /*000c*/ 	.byte	0x04, 0x11
        /*000e*/ 	.short	(.L_4 - .L_3)
	.align		4
.L_3:
        /*0010*/ 	.word	index@(_Z12convulcion1DPiS_)
        /*0014*/ 	.word	0x00000000


	//----- nvinfo : EIATTR_MIN_STACK_SIZE
	.align		4
.L_4:
        /*0018*/ 	.byte	0x04, 0x12
        /*001a*/ 	.short	(.L_6 - .L_5)
	.align		4
.L_5:
        /*001c*/ 	.word	index@(_Z12convulcion1DPiS_)
        /*0020*/ 	.word	0x00000000
.L_6:


//--------------------- .nv.compat                --------------------------
	.section	.nv.compat,"",@"SHT_CUDA_COMPAT_INFO"
	.align	4
        /*0000*/ 	.byte	0x02, 0x09, 0x00, 0x00, 0x02, 0x02, 0x01, 0x00, 0x02, 0x05, 0x05, 0x00, 0x03, 0x07, 0x01, 0x01
        /*0010*/ 	.byte	0x02, 0x03, 0x00, 0x00, 0x02, 0x06, 0x01, 0x00, 0x04, 0x0b, 0x08, 0x00, 0x09, 0x00, 0x00, 0x00
        /*0020*/ 	.byte	0x00, 0x00, 0x00, 0x00


//--------------------- .nv.info._Z12convulcion1DPiS_ --------------------------
	.section	.nv.info._Z12convulcion1DPiS_,"",@"SHT_CUDA_INFO"
	.sectionflags	@""
	.align	4


	//----- nvinfo : EIATTR_CUDA_API_VERSION
	.align		4
        /*0000*/ 	.byte	0x04, 0x37
        /*0002*/ 	.short	(.L_8 - .L_7)
.L_7:
        /*0004*/ 	.word	0x00000082


	//----- nvinfo : EIATTR_KPARAM_INFO
	.align		4
.L_8:
        /*0008*/ 	.byte	0x04, 0x17
        /*000a*/ 	.short	(.L_10 - .L_9)
.L_9:
        /*000c*/ 	.word	0x00000000
        /*0010*/ 	.short	0x0001
        /*0012*/ 	.short	0x0008
        /*0014*/ 	.byte	0x00, 0xf5, 0x21, 0x00


	//----- nvinfo : EIATTR_KPARAM_INFO
	.align		4
.L_10:
        /*0018*/ 	.byte	0x04, 0x17
        /*001a*/ 	.short	(.L_12 - .L_11)
.L_11:
        /*001c*/ 	.word	0x00000000
        /*0020*/ 	.short	0x0000
        /*0022*/ 	.short	0x0000
        /*0024*/ 	.byte	0x00, 0xf5, 0x21, 0x00


	//----- nvinfo : EIATTR_SPARSE_MMA_MASK
	.align		4
.L_12:
        /*0028*/ 	.byte	0x03, 0x50
        /*002a*/ 	.short	0x0000


	//----- nvinfo : EIATTR_MAXREG_COUNT
	.align		4
        /*002c*/ 	.byte	0x03, 0x1b
        /*002e*/ 	.short	0x00ff


	//----- nvinfo : EIATTR_MERCURY_ISA_VERSION
	.align		4
        /*0030*/ 	.byte	0x03, 0x5f
        /*0032*/ 	.short	0x0101


	//----- nvinfo : EIATTR_VRC_CTA_INIT_COUNT
	.align		4
        /*0034*/ 	.byte	0x02, 0x4a
	.zero		1
	.zero		1


	//----- nvinfo : EIATTR_EXIT_INSTR_OFFSETS
	.align		4
        /*0038*/ 	.byte	0x04, 0x1c
        /*003a*/ 	.short	(.L_14 - .L_13)


	//   ....[0]....
.L_13:
        /*003c*/ 	.word	0x00000ad0


	//----- nvinfo : EIATTR_CRS_STACK_SIZE
	.align		4
.L_14:
        /*0040*/ 	.byte	0x04, 0x1e
        /*0042*/ 	.short	(.L_16 - .L_15)
.L_15:
        /*0044*/ 	.word	0x00000000


	//----- nvinfo : EIATTR_CBANK_PARAM_SIZE
	.align		4
.L_16:
        /*0048*/ 	.byte	0x03, 0x19
        /*004a*/ 	.short	0x0010


	//----- nvinfo : EIATTR_PARAM_CBANK
	.align		4
        /*004c*/ 	.byte	0x04, 0x0a
        /*004e*/ 	.short	(.L_18 - .L_17)
	.align		4
.L_17:
        /*0050*/ 	.word	index@(.nv.constant0._Z12convulcion1DPiS_)
        /*0054*/ 	.short	0x0380
        /*0056*/ 	.short	0x0010


	//----- nvinfo : EIATTR_SW_WAR
	.align		4
.L_18:
        /*0058*/ 	.byte	0x04, 0x36
        /*005a*/ 	.short	(.L_20 - .L_19)
.L_19:
        /*005c*/ 	.word	0x00000008
.L_20:


//--------------------- .nv.callgraph             --------------------------
	.section	.nv.callgraph,"",@"SHT_CUDA_CALLGRAPH"
	.align	4
	.sectionentsize	8
	.align		4
        /*0000*/ 	.word	0x00000000
	.align		4
        /*0004*/ 	.word	0xffffffff
	.align		4
        /*0008*/ 	.word	0x00000000
	.align		4
        /*000c*/ 	.word	0xfffffffe
	.align		4
        /*0010*/ 	.word	0x00000000
	.align		4
        /*0014*/ 	.word	0xfffffffd
	.align		4
        /*0018*/ 	.word	0x00000000
	.align		4
        /*001c*/ 	.word	0xfffffffc


//--------------------- .nv.constant3             --------------------------
	.section	.nv.constant3,"a",@progbits
	.align	4
.nv.constant3:
	.type		mascara,@object
	.size		mascara,(.L_0 - mascara)
mascara:
	.zero		28
.L_0:


//--------------------- .text._Z12convulcion1DPiS_ --------------------------
	.section	.text._Z12convulcion1DPiS_,"ax",@progbits
	.align	128
        .global         _Z12convulcion1DPiS_
        .type           _Z12convulcion1DPiS_,@function
        .size           _Z12convulcion1DPiS_,(.L_x_10 - _Z12convulcion1DPiS_)
        .other          _Z12convulcion1DPiS_,@"STO_CUDA_ENTRY STV_DEFAULT"
_Z12convulcion1DPiS_:
.text._Z12convulcion1DPiS_:
[----:B------:R-:W-:Y:S01]  /*0000*/  LDC R1, c[0x0][0x37c] ;  /* 0x0000df00ff017b82 */ /* 0x000fe20000000800 */
[----:B------:R-:W0:Y:S01]  /*0010*/  S2R R0, SR_TID.X ;  /* 0x0000000000007919 */ /* 0x000e220000002100 */
[----:B------:R-:W1:Y:S01]  /*0020*/  LDCU.64 UR4, c[0x0][0x358] ;  /* 0x00006b00ff0477ac */ /* 0x000e620008000a00 */
[----:B------:R-:W-:Y:S01]  /*0030*/  BSSY.RECONVERGENT B0, `(.L_x_0) ;  /* 0x00000a6000007945 */ /* 0x000fe20003800200 */
[----:B------:R-:W-:Y:S01]  /*0040*/  IMAD.MOV.U32 R18, RZ, RZ, RZ ;  /* 0x000000ffff127224 */ /* 0x000fe200078e00ff */
[C---:B0-----:R-:W-:Y:S02]  /*0050*/  ISETP.GE.U32.AND P0, PT, R0.reuse, 0x3, PT ;  /* 0x000000030000780c */ /* 0x041fe40003f06070 */
[C---:B------:R-:W-:Y:S02]  /*0060*/  VIMNMX.U32 R3, PT, PT, R0.reuse, 0x11, PT ;  /* 0x0000001100037848 */ /* 0x040fe40003fe0000 */
[C---:B------:R-:W-:Y:S02]  /*0070*/  VIMNMX.U32 R2, PT, PT, R0.reuse, 0x2, !PT ;  /* 0x0000000200027848 */ /* 0x040fe40007fe0000 */
[----:B------:R-:W-:-:S02]  /*0080*/  SEL R3, R0, R3, !P0 ;  /* 0x0000000300037207 */ /* 0x000fc40004000000 */
[----:B------:R-:W-:Y:S02]  /*0090*/  IADD3 R4, PT, PT, R2, -0x2, RZ ;  /* 0xfffffffe02047810 */ /* 0x000fe40007ffe0ff */
[----:B------:R-:W-:-:S04]  /*00a0*/  IADD3 R5, PT, PT, R3, 0x2, RZ ;  /* 0x0000000203057810 */ /* 0x000fc80007ffe0ff */
[----:B------:R-:W-:-:S13]  /*00b0*/  ISETP.GT.U32.AND P0, PT, R4, R5, PT ;  /* 0x000000050400720c */ /* 0x000fda0003f04070 */
[----:B-1----:R-:W-:Y:S05]  /*00c0*/  @P0 BRA `(.L_x_1) ;  /* 0x0000000800700947 */ /* 0x002fea0003800000 */
[C---:B------:R-:W-:Y:S01]  /*00d0*/  VIMNMX.U32 R2, PT, PT, R0.reuse, 0x2, PT ;  /* 0x0000000200027848 */ /* 0x040fe20003fe0000 */
[----:B------:R-:W-:Y:S01]  /*00e0*/  BSSY.RECONVERGENT B1, `(.L_x_2) ;  /* 0x0000050000017945 */ /* 0x000fe20003800200 */
[----:B------:R-:W-:Y:S02]  /*00f0*/  HFMA2 R18, -RZ, RZ, 0, 0 ;  /* 0x00000000ff127431 */ /* 0x000fe400000001ff */
[----:B------:R-:W-:-:S04]  /*0100*/  IADD3 R2, PT, PT, -R0, R3, R2 ;  /* 0x0000000300027210 */ /* 0x000fc80007ffe102 */
[C---:B------:R-:W-:Y:S01]  /*0110*/  IADD3 R3, PT, PT, R2.reuse, 0x2, RZ ;  /* 0x0000000202037810 */ /* 0x040fe20007ffe0ff */
[----:B------:R-:W-:-:S03]  /*0120*/  VIADD R5, R2, 0x3 ;  /* 0x0000000302057836 */ /* 0x000fc60000000000 */
[----:B------:R-:W-:Y:S02]  /*0130*/  ISETP.GE.U32.AND P0, PT, R3, 0xf, PT ;  /* 0x0000000f0300780c */ /* 0x000fe40003f06070 */
[----:B------:R-:W-:Y:S02]  /*0140*/  VIMNMX.U32 R3, PT, PT, R0, 0x3, !PT ;  /* 0x0000000300037848 */ /* 0x000fe40007fe0000 */
[----:B------:R-:W-:Y:S02]  /*0150*/  LOP3.LUT R25, R5, 0xf, RZ, 0xc0, !PT ;  /* 0x0000000f05197812 */ /* 0x000fe400078ec0ff */
[----:B------:R-:W-:-:S07]  /*0160*/  IADD3 R6, PT, PT, R3, -R0, RZ ;  /* 0x8000000003067210 */ /* 0x000fce0007ffe0ff */
[----:B------:R-:W-:Y:S05]  /*0170*/  @!P0 BRA `(.L_x_3) ;  /* 0x0000000400188947 */ /* 0x000fea0003800000 */
[----:B------:R-:W0:Y:S01]  /*0180*/  LDC.64 R2, c[0x0][0x380] ;  /* 0x0000e000ff027b82 */ /* 0x000e220000000a00 */
[----:B------:R-:W-:Y:S01]  /*0190*/  IMAD.MOV.U32 R9, RZ, RZ, 0x20 ;  /* 0x00000020ff097424 */ /* 0x000fe200078e00ff */
[----:B------:R-:W-:Y:S01]  /*01a0*/  LOP3.LUT R7, R5, 0xfffffff0, RZ, 0xc0, !PT ;  /* 0xfffffff005077812 */ /* 0x000fe200078ec0ff */
[----:B------:R-:W-:Y:S01]  /*01b0*/  BSSY.RECONVERGENT B2, `(.L_x_4) ;  /* 0x0000041000027945 */ /* 0x000fe20003800200 */
[----:B------:R-:W-:Y:S01]  /*01c0*/  MOV R18, RZ ;  /* 0x000000ff00127202 */ /* 0x000fe20000000f00 */
[----:B------:R-:W-:Y:S01]  /*01d0*/  IMAD R8, R6, 0x4, R9 ;  /* 0x0000000406087824 */ /* 0x000fe200078e0209 */
[----:B------:R-:W-:Y:S01]  /*01e0*/  VIMNMX.U32 R6, PT, PT, R0, 0x3, PT ;  /* 0x0000000300067848 */ /* 0x000fe20003fe0000 */
[----:B------:R-:W-:-:S03]  /*01f0*/  IMAD.MOV R7, RZ, RZ, -R7 ;  /* 0x000000ffff077224 */ /* 0x000fc600078e0a07 */
[----:B------:R-:W-:Y:S01]  /*0200*/  IADD3 R6, PT, PT, -R6, RZ, RZ ;  /* 0x000000ff06067210 */ /* 0x000fe20007ffe1ff */
[----:B0-----:R-:W-:-:S03]  /*0210*/  IMAD.WIDE.U32 R2, R4, 0x4, R2 ;  /* 0x0000000404027825 */ /* 0x001fc600078e0002 */
[----:B------:R-:W-:-:S04]  /*0220*/  IADD3 R2, P0, PT, R2, 0x20, RZ ;  /* 0x0000002002027810 */ /* 0x000fc80007f1e0ff */
[----:B------:R-:W-:-:S09]  /*0230*/  IADD3.X R3, PT, PT, RZ, R3, RZ, P0, !PT ;  /* 0x00000003ff037210 */ /* 0x000fd200007fe4ff */
.L_x_5:
[----:B------:R-:W2:Y:S04]  /*0240*/  LDG.E R23, desc[UR4][R2.64+-0x20] ;  /* 0xffffe00402177981 */ /* 0x000ea8000c1e1900 */
[----:B------:R-:W3:Y:S04]  /*0250*/  LDG.E R26, desc[UR4][R2.64+-0x1c] ;  /* 0xffffe404021a7981 */ /* 0x000ee8000c1e1900 */
[----:B------:R-:W4:Y:S04]  /*0260*/  LDG.E R21, desc[UR4][R2.64+-0x18] ;  /* 0xffffe80402157981 */ /* 0x000f28000c1e1900 */
[----:B------:R-:W5:Y:S04]  /*0270*/  LDG.E R19, desc[UR4][R2.64+-0x14] ;  /* 0xffffec0402137981 */ /* 0x000f68000c1e1900 */
[----:B------:R-:W5:Y:S04]  /*0280*/  LDG.E R20, desc[UR4][R2.64+-0x10] ;  /* 0xfffff00402147981 */ /* 0x000f68000c1e1900 */
[----:B------:R-:W5:Y:S04]  /*0290*/  LDG.E R22, desc[UR4][R2.64+-0xc] ;  /* 0xfffff40402167981 */ /* 0x000f68000c1e1900 */
[----:B------:R-:W5:Y:S04]  /*02a0*/  LDG.E R17, desc[UR4][R2.64+-0x8] ;  /* 0xfffff80402117981 */ /* 0x000f68000c1e1900 */
[----:B------:R-:W5:Y:S01]  /*02b0*/  LDG.E R12, desc[UR4][R2.64+-0x4] ;  /* 0xfffffc04020c7981 */ /* 0x000f62000c1e1900 */
[----:B------:R-:W2:Y:S03]  /*02c0*/  LDC R24, c[0x3][R8+-0x20] ;  /* 0x00fff80008187b82 */ /* 0x000ea60000000800 */
[----:B------:R-:W5:Y:S04]  /*02d0*/  LDG.E R9, desc[UR4][R2.64] ;  /* 0x0000000402097981 */ /* 0x000f68000c1e1900 */
[----:B------:R-:W5:Y:S04]  /*02e0*/  LDG.E R16, desc[UR4][R2.64+0x4] ;  /* 0x0000040402107981 */ /* 0x000f68000c1e1900 */
[----:B------:R-:W5:Y:S04]  /*02f0*/  LDG.E R15, desc[UR4][R2.64+0x8] ;  /* 0x00000804020f7981 */ /* 0x000f68000c1e1900 */
[----:B------:R-:W5:Y:S04]  /*0300*/  LDG.E R14, desc[UR4][R2.64+0xc] ;  /* 0x00000c04020e7981 */ /* 0x000f68000c1e1900 */
[----:B------:R-:W5:Y:S04]  /*0310*/  LDG.E R13, desc[UR4][R2.64+0x10] ;  /* 0x00001004020d7981 */ /* 0x000f68000c1e1900 */
[----:B------:R-:W5:Y:S04]  /*0320*/  LDG.E R11, desc[UR4][R2.64+0x14] ;  /* 0x00001404020b7981 */ /* 0x000f68000c1e1900 */
[----:B------:R-:W5:Y:S01]  /*0330*/  LDG.E R10, desc[UR4][R2.64+0x18] ;  /* 0x00001804020a7981 */ /* 0x000f62000c1e1900 */
[----:B------:R-:W0:Y:S01]  /*0340*/  LDC R27, c[0x3][R8+-0x10] ;  /* 0x00fffc00081b7b82 */ /* 0x000e220000000800 */
[----:B--2---:R-:W-:-:S02]  /*0350*/  IMAD R23, R23, R24, R18 ;  /* 0x0000001817177224 */ /* 0x004fc400078e0212 */
[----:B------:R1:W2:Y:S05]  /*0360*/  LDG.E R18, desc[UR4][R2.64+0x1c] ;  /* 0x00001c0402127981 */ /* 0x0002aa000c1e1900 */
[----:B------:R-:W3:Y:S01]  /*0370*/  LDC R24, c[0x3][R8+-0x1c] ;  /* 0x00fff90008187b82 */ /* 0x000ee20000000800 */
[----:B------:R-:W-:Y:S02]  /*0380*/  IADD3 R7, PT, PT, R7, 0x10, RZ ;  /* 0x0000001007077810 */ /* 0x000fe40007ffe0ff */
[----:B------:R-:W-:Y:S02]  /*0390*/  IADD3 R4, PT, PT, R4, 0x10, RZ ;  /* 0x0000001004047810 */ /* 0x000fe40007ffe0ff */
[----:B------:R-:W-:-:S02]  /*03a0*/  ISETP.NE.AND P0, PT, R7, RZ, PT ;  /* 0x000000ff0700720c */ /* 0x000fc40003f05270 */
[----:B------:R-:W-:Y:S02]  /*03b0*/  IADD3 R6, PT, PT, R6, 0x10, RZ ;  /* 0x0000001006067810 */ /* 0x000fe40007ffe0ff */
[----:B-1----:R-:W-:-:S05]  /*03c0*/  IADD3 R2, P1, PT, R2, 0x40, RZ ;  /* 0x0000004002027810 */ /* 0x002fca0007f3e0ff */
[----:B------:R-:W-:Y:S02]  /*03d0*/  IMAD.X R3, RZ, RZ, R3, P1 ;  /* 0x000000ffff037224 */ /* 0x000fe400008e0603 */
[----:B---3--:R-:W-:Y:S02]  /*03e0*/  IMAD R24, R26, R24, R23 ;  /* 0x000000181a187224 */ /* 0x008fe400078e0217 */
[----:B------:R-:W4:Y:S08]  /*03f0*/  LDC R23, c[0x3][R8+-0x18] ;  /* 0x00fffa0008177b82 */ /* 0x000f300000000800 */
[----:B------:R-:W5:Y:S01]  /*0400*/  LDC R26, c[0x3][R8+-0x14] ;  /* 0x00fffb00081a7b82 */ /* 0x000f620000000800 */
[----:B----4-:R-:W-:-:S07]  /*0410*/  IMAD R24, R21, R23, R24 ;  /* 0x0000001715187224 */ /* 0x010fce00078e0218 */
[----:B------:R-:W1:Y:S01]  /*0420*/  LDC R23, c[0x3][R8+-0xc] ;  /* 0x00fffd0008177b82 */ /* 0x000e620000000800 */
[----:B-----5:R-:W-:-:S07]  /*0430*/  IMAD R21, R19, R26, R24 ;  /* 0x0000001a13157224 */ /* 0x020fce00078e0218 */
[----:B------:R-:W3:Y:S01]  /*0440*/  LDC R24, c[0x3][R8+-0x8] ;  /* 0x00fffe0008187b82 */ /* 0x000ee20000000800 */
[----:B0-----:R-:W-:-:S07]  /*0450*/  IMAD R27, R20, R27, R21 ;  /* 0x0000001b141b7224 */ /* 0x001fce00078e0215 */
[----:B------:R-:W0:Y:S08]  /*0460*/  LDC R19, c[0x3][R8+-0x4] ;  /* 0x00ffff0008137b82 */ /* 0x000e300000000800 */
[----:B------:R-:W4:Y:S08]  /*0470*/  LDC R20, c[0x3][R8] ;  /* 0x00c0000008147b82 */ /* 0x000f300000000800 */
[----:B------:R-:W5:Y:S08]  /*0480*/  LDC R21, c[0x3][R8+0x4] ;  /* 0x00c0010008157b82 */ /* 0x000f700000000800 */
[----:B------:R5:W5:Y:S01]  /*0490*/  LDC R26, c[0x3][R8+0x10] ;  /* 0x00c00400081a7b82 */ /* 0x000b620000000800 */
[----:B-1----:R-:W-:-:S07]  /*04a0*/  IMAD R27, R22, R23, R27 ;  /* 0x00000017161b7224 */ /* 0x002fce00078e021b */
[----:B------:R1:W1:Y:S01]  /*04b0*/  LDC R22, c[0x3][R8+0x8] ;  /* 0x00c0020008167b82 */ /* 0x0002620000000800 */
[----:B---3--:R-:W-:-:S07]  /*04c0*/  IMAD R17, R17, R24, R27 ;  /* 0x0000001811117224 */ /* 0x008fce00078e021b */
[----:B------:R1:W3:Y:S01]  /*04d0*/  LDC R23, c[0x3][R8+0xc] ;  /* 0x00c0030008177b82 */ /* 0x0002e20000000800 */
[----:B0-----:R-:W-:-:S07]  /*04e0*/  IMAD R12, R12, R19, R17 ;  /* 0x000000130c0c7224 */ /* 0x001fce00078e0211 */
[----:B------:R1:W0:Y:S01]  /*04f0*/  LDC R24, c[0x3][R8+0x14] ;  /* 0x00c0050008187b82 */ /* 0x0002220000000800 */
[----:B----4-:R-:W-:-:S07]  /*0500*/  IMAD R9, R9, R20, R12 ;  /* 0x0000001409097224 */ /* 0x010fce00078e020c */
[----:B------:R1:W4:Y:S01]  /*0510*/  LDC R17, c[0x3][R8+0x18] ;  /* 0x00c0060008117b82 */ /* 0x0003220000000800 */
[----:B-----5:R-:W-:-:S07]  /*0520*/  IMAD R9, R16, R21, R9 ;  /* 0x0000001510097224 */ /* 0x020fce00078e0209 */
[----:B------:R1:W2:Y:S02]  /*0530*/  LDC R19, c[0x3][R8+0x1c] ;  /* 0x00c0070008137b82 */ /* 0x0002a40000000800 */
[----:B-1----:R-:W-:Y:S02]  /*0540*/  VIADD R8, R8, 0x40 ;  /* 0x0000004008087836 */ /* 0x002fe40000000000 */
[----:B------:R-:W-:-:S04]  /*0550*/  IMAD R9, R15, R22, R9 ;  /* 0x000000160f097224 */ /* 0x000fc800078e0209 */
[----:B---3--:R-:W-:-:S04]  /*0560*/  IMAD R9, R14, R23, R9 ;  /* 0x000000170e097224 */ /* 0x008fc800078e0209 */
[----:B------:R-:W-:-:S04]  /*0570*/  IMAD R9, R13, R26, R9 ;  /* 0x0000001a0d097224 */ /* 0x000fc800078e0209 */
[----:B0-----:R-:W-:-:S04]  /*0580*/  IMAD R9, R11, R24, R9 ;  /* 0x000000180b097224 */ /* 0x001fc800078e0209 */
[----:B----4-:R-:W-:-:S04]  /*0590*/  IMAD R9, R10, R17, R9 ;  /* 0x000000110a097224 */ /* 0x010fc800078e0209 */
[----:B--2---:R-:W-:Y:S01]  /*05a0*/  IMAD R18, R18, R19, R9 ;  /* 0x0000001312127224 */ /* 0x004fe200078e0209 */
[----:B------:R-:W-:Y:S06]  /*05b0*/  @P0 BRA `(.L_x_5) ;  /* 0xfffffffc00200947 */ /* 0x000fec000383ffff */
[----:B------:R-:W-:Y:S05]  /*05c0*/  BSYNC.RECONVERGENT B2 ;  /* 0x0000000000027941 */ /* 0x000fea0003800200 */
.L_x_4:
[----:B------:R-:W-:-:S07]  /*05d0*/  IADD3 R6, PT, PT, R6, 0x3, RZ ;  /* 0x0000000306067810 */ /* 0x000fce0007ffe0ff */
.L_x_3:
[----:B------:R-:W-:Y:S05]  /*05e0*/  BSYNC.RECONVERGENT B1 ;  /* 0x0000000000017941 */ /* 0x000fea0003800200 */
.L_x_2:
[----:B------:R-:W-:-:S13]  /*05f0*/  ISETP.NE.AND P0, PT, R25, RZ, PT ;  /* 0x000000ff1900720c */ /* 0x000fda0003f05270 */
[----:B------:R-:W-:Y:S05]  /*0600*/  @!P0 BRA `(.L_x_1) ;  /* 0x0000000400208947 */ /* 0x000fea0003800000 */
[----:B------:R-:W-:Y:S01]  /*0610*/  ISETP.GE.U32.AND P0, PT, R25, 0x8, PT ;  /* 0x000000081900780c */ /* 0x000fe20003f06070 */
[----:B------:R-:W-:Y:S01]  /*0620*/  BSSY.RECONVERGENT B1, `(.L_x_6) ;  /* 0x0000021000017945 */ /* 0x000fe20003800200 */
[----:B------:R-:W-:-:S04]  /*0630*/  LOP3.LUT R21, R5, 0x7, RZ, 0xc0, !PT ;  /* 0x0000000705157812 */ /* 0x000fc800078ec0ff */
[----:B------:R-:W-:-:S07]  /*0640*/  ISETP.NE.AND P1, PT, R21, RZ, PT ;  /* 0x000000ff1500720c */ /* 0x000fce0003f25270 */
[----:B------:R-:W-:Y:S06]  /*0650*/  @!P0 BRA `(.L_x_7) ;  /* 0x0000000000748947 */ /* 0x000fec0003800000 */
[----:B------:R-:W0:Y:S02]  /*0660*/  LDC.64 R2, c[0x0][0x380] ;  /* 0x0000e000ff027b82 */ /* 0x000e240000000a00 */
[----:B0-----:R-:W-:-:S05]  /*0670*/  IMAD.WIDE.U32 R8, R4, 0x4, R2 ;  /* 0x0000000404087825 */ /* 0x001fca00078e0002 */
        /* <DEDUP_REMOVED lines=8> */
[C---:B------:R-:W-:Y:S01]  /*0700*/  SHF.L.U32 R10, R6.reuse, 0x2, RZ ;  /* 0x00000002060a7819 */ /* 0x040fe200000006ff */
[----:B------:R-:W-:Y:S01]  /*0710*/  VIADD R6, R6, 0x8 ;  /* 0x0000000806067836 */ /* 0x000fe20000000000 */
[----:B------:R-:W-:-:S02]  /*0720*/  IADD3 R4, PT, PT, R4, 0x8, RZ ;  /* 0x0000000804047810 */ /* 0x000fc40007ffe0ff */
[----:B------:R-:W2:Y:S08]  /*0730*/  LDC R12, c[0x3][R10] ;  /* 0x00c000000a0c7b82 */ /* 0x000eb00000000800 */
[----:B------:R-:W3:Y:S08]  /*0740*/  LDC R13, c[0x3][R10+0x4] ;  /* 0x00c001000a0d7b82 */ /* 0x000ef00000000800 */
[----:B------:R-:W4:Y:S08]  /*0750*/  LDC R15, c[0x3][R10+0x8] ;  /* 0x00c002000a0f7b82 */ /* 0x000f300000000800 */
[----:B------:R-:W5:Y:S08]  /*0760*/  LDC R17, c[0x3][R10+0xc] ;  /* 0x00c003000a117b82 */ /* 0x000f700000000800 */
[----:B------:R-:W0:Y:S08]  /*0770*/  LDC R19, c[0x3][R10+0x10] ;  /* 0x00c004000a137b82 */ /* 0x000e300000000800 */
[----:B------:R-:W1:Y:S08]  /*0780*/  LDC R23, c[0x3][R10+0x14] ;  /* 0x00c005000a177b82 */ /* 0x000e700000000800 */
[----:B------:R-:W1:Y:S08]  /*0790*/  LDC R24, c[0x3][R10+0x18] ;  /* 0x00c006000a187b82 */ /* 0x000e700000000800 */
[----:B------:R-:W1:Y:S01]  /*07a0*/  LDC R25, c[0x3][R10+0x1c] ;  /* 0x00c007000a197b82 */ /* 0x000e620000000800 */
[----:B--2---:R-:W-:-:S04]  /*07b0*/  IMAD R11, R11, R12, R18 ;  /* 0x0000000c0b0b7224 */ /* 0x004fc800078e0212 */
[----:B---3--:R-:W-:-:S04]  /*07c0*/  IMAD R11, R14, R13, R11 ;  /* 0x0000000d0e0b7224 */ /* 0x008fc800078e020b */
[----:B----4-:R-:W-:-:S04]  /*07d0*/  IMAD R11, R16, R15, R11 ;  /* 0x0000000f100b7224 */ /* 0x010fc800078e020b */
[----:B-----5:R-:W-:-:S04]  /*07e0*/  IMAD R11, R20, R17, R11 ;  /* 0x00000011140b7224 */ /* 0x020fc800078e020b */
[----:B0-----:R-:W-:-:S04]  /*07f0*/  IMAD R22, R22, R19, R11 ;  /* 0x0000001316167224 */ /* 0x001fc800078e020b */
[----:B-1----:R-:W-:-:S04]  /*0800*/  IMAD R7, R7, R23, R22 ;  /* 0x0000001707077224 */ /* 0x002fc800078e0216 */
[----:B------:R-:W-:-:S04]  /*0810*/  IMAD R2, R2, R24, R7 ;  /* 0x0000001802027224 */ /* 0x000fc800078e0207 */
[----:B------:R-:W-:-:S07]  /*0820*/  IMAD R18, R3, R25, R2 ;  /* 0x0000001903127224 */ /* 0x000fce00078e0202 */
.L_x_7:
[----:B------:R-:W-:Y:S05]  /*0830*/  BSYNC.RECONVERGENT B1 ;  /* 0x0000000000017941 */ /* 0x000fea0003800200 */
.L_x_6:
[----:B------:R-:W-:Y:S05]  /*0840*/  @!P1 BRA `(.L_x_1) ;  /* 0x0000000000909947 */ /* 0x000fea0003800000 */
[----:B------:R-:W-:-:S13]  /*0850*/  ISETP.GE.U32.AND P0, PT, R21, 0x4, PT ;  /* 0x000000041500780c */ /* 0x000fda0003f06070 */
[----:B------:R-:W0:Y:S02]  /*0860*/  @P0 LDC.64 R2, c[0x0][0x380] ;  /* 0x0000e000ff020b82 */ /* 0x000e240000000a00 */
[----:B0-----:R-:W-:-:S05]  /*0870*/  @P0 IMAD.WIDE.U32 R2, R4, 0x4, R2 ;  /* 0x0000000404020825 */ /* 0x001fca00078e0002 */
[----:B------:R-:W2:Y:S04]  /*0880*/  @P0 LDG.E R7, desc[UR4][R2.64] ;  /* 0x0000000402070981 */ /* 0x000ea8000c1e1900 */
[----:B------:R-:W3:Y:S04]  /*0890*/  @P0 LDG.E R10, desc[UR4][R2.64+0x4] ;  /* 0x00000404020a0981 */ /* 0x000ee8000c1e1900 */
[----:B------:R-:W4:Y:S04]  /*08a0*/  @P0 LDG.E R12, desc[UR4][R2.64+0x8] ;  /* 0x00000804020c0981 */ /* 0x000f28000c1e1900 */
[----:B------:R-:W5:Y:S01]  /*08b0*/  @P0 LDG.E R14, desc[UR4][R2.64+0xc] ;  /* 0x00000c04020e0981 */ /* 0x000f62000c1e1900 */
[C---:B------:R-:W-:Y:S01]  /*08c0*/  @P0 SHF.L.U32 R8, R6.reuse, 0x2, RZ ;  /* 0x0000000206080819 */ /* 0x040fe200000006ff */
[----:B------:R-:W-:Y:S01]  /*08d0*/  @P0 VIADD R6, R6, 0x4 ;  /* 0x0000000406060836 */ /* 0x000fe20000000000 */
[----:B------:R-:W-:-:S02]  /*08e0*/  @P0 IADD3 R4, PT, PT, R4, 0x4, RZ ;  /* 0x0000000404040810 */ /* 0x000fc40007ffe0ff */
[----:B------:R-:W2:Y:S08]  /*08f0*/  @P0 LDC R9, c[0x3][R8] ;  /* 0x00c0000008090b82 */ /* 0x000eb00000000800 */
[----:B------:R-:W3:Y:S08]  /*0900*/  @P0 LDC R11, c[0x3][R8+0x4] ;  /* 0x00c00100080b0b82 */ /* 0x000ef00000000800 */
[----:B------:R-:W4:Y:S08]  /*0910*/  @P0 LDC R13, c[0x3][R8+0x8] ;  /* 0x00c00200080d0b82 */ /* 0x000f300000000800 */
[----:B------:R-:W5:Y:S01]  /*0920*/  @P0 LDC R15, c[0x3][R8+0xc] ;  /* 0x00c00300080f0b82 */ /* 0x000f620000000800 */
[----:B--2---:R-:W-:Y:S01]  /*0930*/  @P0 IMAD R9, R7, R9, R18 ;  /* 0x0000000907090224 */ /* 0x004fe200078e0212 */
[----:B------:R-:W-:-:S03]  /*0940*/  LOP3.LUT R7, R5, 0x3, RZ, 0xc0, !PT ;  /* 0x0000000305077812 */ /* 0x000fc600078ec0ff */
[----:B---3--:R-:W-:Y:S01]  /*0950*/  @P0 IMAD R9, R10, R11, R9 ;  /* 0x0000000b0a090224 */ /* 0x008fe200078e0209 */
[----:B------:R-:W-:-:S03]  /*0960*/  ISETP.NE.AND P1, PT, R7, RZ, PT ;  /* 0x000000ff0700720c */ /* 0x000fc60003f25270 */
[----:B----4-:R-:W-:-:S04]  /*0970*/  @P0 IMAD R9, R12, R13, R9 ;  /* 0x0000000d0c090224 */ /* 0x010fc800078e0209 */
[----:B-----5:R-:W-:-:S06]  /*0980*/  @P0 IMAD R18, R14, R15, R9 ;  /* 0x0000000f0e120224 */ /* 0x020fcc00078e0209 */
[----:B------:R-:W-:Y:S05]  /*0990*/  @!P1 BRA `(.L_x_1) ;  /* 0x00000000003c9947 */ /* 0x000fea0003800000 */
[----:B------:R-:W0:Y:S01]  /*09a0*/  LDC.64 R2, c[0x0][0x380] ;  /* 0x0000e000ff027b82 */ /* 0x000e220000000a00 */
[----:B------:R-:W-:Y:S02]  /*09b0*/  SHF.L.U32 R6, R6, 0x2, RZ ;  /* 0x0000000206067819 */ /* 0x000fe400000006ff */
[----:B------:R-:W-:Y:S01]  /*09c0*/  IADD3 R7, PT, PT, -R7, RZ, RZ ;  /* 0x000000ff07077210 */ /* 0x000fe20007ffe1ff */
[----:B0-----:R-:W-:-:S04]  /*09d0*/  IMAD.WIDE.U32 R4, R4, 0x4, R2 ;  /* 0x0000000404047825 */ /* 0x001fc800078e0002 */
[----:B------:R-:W-:-:S07]  /*09e0*/  IMAD.MOV.U32 R2, RZ, RZ, R4 ;  /* 0x000000ffff027224 */ /* 0x000fce00078e0004 */
.L_x_8:
[----:B------:R-:W-:-:S06]  /*09f0*/  MOV R3, R5 ;  /* 0x0000000500037202 */ /* 0x000fcc0000000f00 */
[----:B------:R0:W2:Y:S01]  /*0a00*/  LDG.E R3, desc[UR4][R2.64] ;  /* 0x0000000402037981 */ /* 0x0000a2000c1e1900 */
[----:B------:R1:W2:Y:S01]  /*0a10*/  LDC R4, c[0x3][R6] ;  /* 0x00c0000006047b82 */ /* 0x0002a20000000800 */
[----:B------:R-:W-:-:S05]  /*0a20*/  VIADD R7, R7, 0x1 ;  /* 0x0000000107077836 */ /* 0x000fca0000000000 */
[----:B------:R-:W-:Y:S02]  /*0a30*/  ISETP.NE.AND P0, PT, R7, RZ, PT ;  /* 0x000000ff0700720c */ /* 0x000fe40003f05270 */
[----:B-1----:R-:W-:Y:S02]  /*0a40*/  IADD3 R6, PT, PT, R6, 0x4, RZ ;  /* 0x0000000406067810 */ /* 0x002fe40007ffe0ff */
[----:B0-----:R-:W-:-:S04]  /*0a50*/  IADD3 R2, P1, PT, R2, 0x4, RZ ;  /* 0x0000000402027810 */ /* 0x001fc80007f3e0ff */
[----:B------:R-:W-:Y:S01]  /*0a60*/  IADD3.X R5, PT, PT, RZ, R5, RZ, P1, !PT ;  /* 0x00000005ff057210 */ /* 0x000fe20000ffe4ff */
[----:B--2---:R-:W-:-:S04]  /*0a70*/  IMAD R18, R3, R4, R18 ;  /* 0x0000000403127224 */ /* 0x004fc800078e0212 */
[----:B------:R-:W-:Y:S05]  /*0a80*/  @P0 BRA `(.L_x_8) ;  /* 0xfffffffc00d80947 */ /* 0x000fea000383ffff */
.L_x_1:
[----:B------:R-:W-:Y:S05]  /*0a90*/  BSYNC.RECONVERGENT B0 ;  /* 0x0000000000007941 */ /* 0x000fea0003800200 */
.L_x_0:
[----:B------:R-:W0:Y:S02]  /*0aa0*/  LDC.64 R2, c[0x0][0x388] ;  /* 0x0000e200ff027b82 */ /* 0x000e240000000a00 */
[----:B0-----:R-:W-:-:S05]  /*0ab0*/  IMAD.WIDE.U32 R2, R0, 0x4, R2 ;  /* 0x0000000400027825 */ /* 0x001fca00078e0002 */
[----:B------:R-:W-:Y:S01]  /*0ac0*/  STG.E desc[UR4][R2.64], R18 ;  /* 0x0000001202007986 */ /* 0x000fe2000c101904 */
[----:B------:R-:W-:Y:S05]  /*0ad0*/  EXIT ;  /* 0x000000000000794d */ /* 0x000fea0003800000 */
.L_x_9:
[----:B------:R-:W-:-:S00]  /*0ae0*/  BRA `(.L_x_9) ;  /* 0xfffffffc00fc7947 */ /* 0x000fc0000383ffff */
[----:B------:R-:W-:-:S00]  /*0af0*/  NOP ;  /* 0x0000000000007918 */ /* 0x000fc00000000000 */
        /* <DEDUP_REMOVED lines=8> */
.L_x_10:


//--------------------- .nv.shared.reserved.0     --------------------------
	.section	.nv.shared.reserved.0,"aw",@nobits
	.weak		__nv_reservedSMEM_offset_0_alias
	.size		__nv_reservedSMEM_offset_0_alias, 0, 64
	.other		__nv_reservedSMEM_offset_0_alias,@"STO_CUDA_RESERVED_SHARED STV_DEFAULT"
__nv_reservedSMEM_offset_0_alias:
	.zero		0
	.zero		64


//--------------------- .nv.constant0._Z12convulcion1DPiS_ --------------------------
	.section	.nv.constant0._Z12convulcion1DPiS_,"a",@progbits
	.sectionflags	@""
	.align	4
.nv.constant0._Z12convulcion1DPiS_:
	.zero		912


//--------------------- SYMBOLS --------------------------

	.type		.nv.reservedSmem.offset0,@object
	.size		.nv.reservedSmem.offset0,0x4
